//
// Generated by NVIDIA NVVM Compiler
//
// Compiler Build ID: CL-36424714
// Cuda compilation tools, release 13.0, V13.0.88
// Based on NVVM 20.0.0
//

.version 9.0
.target sm_100
.address_size 64

	// .globl	_Z9matrixMulPiS_S_i
// _ZZ9matrixMulPiS_S_iE1A has been demoted
// _ZZ9matrixMulPiS_S_iE1B has been demoted

.visible .entry _Z9matrixMulPiS_S_i(
	.param .u64 .ptr .align 1 _Z9matrixMulPiS_S_i_param_0,
	.param .u64 .ptr .align 1 _Z9matrixMulPiS_S_i_param_1,
	.param .u64 .ptr .align 1 _Z9matrixMulPiS_S_i_param_2,
	.param .u32 _Z9matrixMulPiS_S_i_param_3
)
{
	.reg .pred 	%p<15>;
	.reg .b32 	%r<136>;
	.reg .b64 	%rd<13>;
	// demoted variable
	.shared .align 4 .b8 _ZZ9matrixMulPiS_S_iE1A[1024];
	// demoted variable
	.shared .align 4 .b8 _ZZ9matrixMulPiS_S_iE1B[1024];
	ld.param.u64 	%rd4, [_Z9matrixMulPiS_S_i_param_0];
	ld.param.u64 	%rd5, [_Z9matrixMulPiS_S_i_param_1];
	ld.param.u64 	%rd6, [_Z9matrixMulPiS_S_i_param_2];
	ld.param.u32 	%r41, [_Z9matrixMulPiS_S_i_param_3];
	mov.u32 	%r1, %tid.y;
	mov.u32 	%r42, %ctaid.x;
	mov.u32 	%r2, %ntid.x;
	mov.u32 	%r3, %tid.x;
	mad.lo.s32 	%r4, %r42, %r2, %r3;
	add.s32 	%r43, %r2, %r41;
	add.s32 	%r44, %r43, -1;
	div.s32 	%r5, %r44, %r2;
	setp.lt.s32 	%p1, %r5, 1;
	@%p1 bra 	$L__BB0_24;
	cvta.to.global.u64 	%rd7, %rd6;
	mov.u32 	%r46, %ntid.y;
	mov.u32 	%r47, %ctaid.y;
	mad.lo.s32 	%r48, %r47, %r46, %r1;
	mul.lo.s32 	%r49, %r41, %r48;
	add.s32 	%r50, %r49, %r4;
	mul.wide.s32 	%rd8, %r50, 4;
	add.s64 	%rd1, %rd7, %rd8;
	add.s32 	%r6, %r49, %r3;
	mul.lo.s32 	%r7, %r1, %r2;
	add.s32 	%r51, %r7, %r3;
	shl.b32 	%r52, %r51, 2;
	mov.u32 	%r53, _ZZ9matrixMulPiS_S_iE1A;
	add.s32 	%r8, %r53, %r52;
	mov.u32 	%r54, _ZZ9matrixMulPiS_S_iE1B;
	add.s32 	%r9, %r54, %r52;
	and.b32  	%r10, %r2, 3;
	and.b32  	%r11, %r2, 2044;
	cvta.to.global.u64 	%rd2, %rd4;
	cvta.to.global.u64 	%rd3, %rd5;
	mov.b32 	%r121, 0;
	mov.u32 	%r125, %r121;
$L__BB0_2:
	setp.lt.u32 	%p2, %r2, 4;
	mul.lo.s32 	%r14, %r121, %r2;
	add.s32 	%r57, %r6, %r14;
	mul.wide.s32 	%rd9, %r57, 4;
	add.s64 	%rd10, %rd2, %rd9;
	ld.global.u32 	%r58, [%rd10];
	st.shared.u32 	[%r8], %r58;
	add.s32 	%r59, %r14, %r1;
	mad.lo.s32 	%r60, %r59, %r41, %r4;
	mul.wide.s32 	%rd11, %r60, 4;
	add.s64 	%rd12, %rd3, %rd11;
	ld.global.u32 	%r61, [%rd12];
	st.shared.u32 	[%r9], %r61;
	bar.sync 	0;
	mov.b32 	%r130, 0;
	@%p2 bra 	$L__BB0_13;
	mov.b32 	%r123, 0;
$L__BB0_4:
	add.s32 	%r17, %r123, %r14;
	setp.ge.s32 	%p3, %r17, %r41;
	add.s32 	%r63, %r123, %r7;
	shl.b32 	%r64, %r63, 2;
	add.s32 	%r18, %r53, %r64;
	@%p3 bra 	$L__BB0_6;
	ld.shared.u32 	%r66, [%r18];
	mad.lo.s32 	%r67, %r123, %r2, %r3;
	shl.b32 	%r68, %r67, 2;
	add.s32 	%r70, %r54, %r68;
	ld.shared.u32 	%r71, [%r70];
	mad.lo.s32 	%r125, %r71, %r66, %r125;
$L__BB0_6:
	bar.sync 	0;
	add.s32 	%r72, %r17, 1;
	setp.ge.s32 	%p4, %r72, %r41;
	@%p4 bra 	$L__BB0_8;
	ld.shared.u32 	%r73, [%r18+4];
	mad.lo.s32 	%r74, %r2, %r123, %r2;
	add.s32 	%r75, %r74, %r3;
	shl.b32 	%r76, %r75, 2;
	add.s32 	%r78, %r54, %r76;
	ld.shared.u32 	%r79, [%r78];
	mad.lo.s32 	%r125, %r79, %r73, %r125;
$L__BB0_8:
	bar.sync 	0;
	add.s32 	%r80, %r17, 2;
	setp.ge.s32 	%p5, %r80, %r41;
	@%p5 bra 	$L__BB0_10;
	add.s32 	%r81, %r123, 2;
	ld.shared.u32 	%r82, [%r18+8];
	mad.lo.s32 	%r83, %r81, %r2, %r3;
	shl.b32 	%r84, %r83, 2;
	add.s32 	%r86, %r54, %r84;
	ld.shared.u32 	%r87, [%r86];
	mad.lo.s32 	%r125, %r87, %r82, %r125;
$L__BB0_10:
	bar.sync 	0;
	add.s32 	%r88, %r17, 3;
	setp.ge.s32 	%p6, %r88, %r41;
	@%p6 bra 	$L__BB0_12;
	add.s32 	%r89, %r123, 3;
	ld.shared.u32 	%r90, [%r18+12];
	mad.lo.s32 	%r91, %r89, %r2, %r3;
	shl.b32 	%r92, %r91, 2;
	add.s32 	%r94, %r54, %r92;
	ld.shared.u32 	%r95, [%r94];
	mad.lo.s32 	%r125, %r95, %r90, %r125;
$L__BB0_12:
	bar.sync 	0;
	add.s32 	%r123, %r123, 4;
	setp.ne.s32 	%p7, %r123, %r11;
	mov.u32 	%r130, %r11;
	@%p7 bra 	$L__BB0_4;
$L__BB0_13:
	setp.eq.s32 	%p8, %r10, 0;
	@%p8 bra 	$L__BB0_23;
	add.s32 	%r31, %r130, %r14;
	setp.ge.s32 	%p9, %r31, %r41;
	add.s32 	%r96, %r130, %r7;
	shl.b32 	%r97, %r96, 2;
	add.s32 	%r32, %r53, %r97;
	@%p9 bra 	$L__BB0_16;
	ld.shared.u32 	%r99, [%r32];
	mad.lo.s32 	%r100, %r130, %r2, %r3;
	shl.b32 	%r101, %r100, 2;
	add.s32 	%r103, %r54, %r101;
	ld.shared.u32 	%r104, [%r103];
	mad.lo.s32 	%r125, %r104, %r99, %r125;
$L__BB0_16:
	setp.eq.s32 	%p10, %r10, 1;
	bar.sync 	0;
	@%p10 bra 	$L__BB0_23;
	add.s32 	%r105, %r31, 1;
	setp.ge.s32 	%p11, %r105, %r41;
	@%p11 bra 	$L__BB0_19;
	ld.shared.u32 	%r106, [%r32+4];
	mad.lo.s32 	%r107, %r2, %r130, %r2;
	add.s32 	%r108, %r107, %r3;
	shl.b32 	%r109, %r108, 2;
	add.s32 	%r111, %r54, %r109;
	ld.shared.u32 	%r112, [%r111];
	mad.lo.s32 	%r125, %r112, %r106, %r125;
$L__BB0_19:
	setp.eq.s32 	%p12, %r10, 2;
	bar.sync 	0;
	@%p12 bra 	$L__BB0_23;
	add.s32 	%r113, %r31, 2;
	setp.ge.s32 	%p13, %r113, %r41;
	@%p13 bra 	$L__BB0_22;
	ld.shared.u32 	%r114, [%r32+8];
	add.s32 	%r115, %r130, 2;
	mad.lo.s32 	%r116, %r115, %r2, %r3;
	shl.b32 	%r117, %r116, 2;
	add.s32 	%r119, %r54, %r117;
	ld.shared.u32 	%r120, [%r119];
	mad.lo.s32 	%r125, %r120, %r114, %r125;
$L__BB0_22:
	bar.sync 	0;
$L__BB0_23:
	st.global.u32 	[%rd1], %r125;
	add.s32 	%r121, %r121, 1;
	setp.ne.s32 	%p14, %r121, %r5;
	@%p14 bra 	$L__BB0_2;
$L__BB0_24:
	ret;

}


// ===== COMPILED SASS (sm_100) =====

	.target	sm_100

	.elftype	@"ET_EXEC"


//--------------------- .note.nv.tkinfo           --------------------------
	.section	.note.nv.tkinfo,"",@"SHT_NOTE"
	.sectionflags	@"SHF_NOTE_NV_TKINFO"
	.tkinfo
        /*0018*/ 	.word	0x00000002
        /*0030*/ 	.string	""
        /*0030*/ 	.string	"ptxas"
        /*0030*/ 	.string	"Cuda compilation tools, release 13.0, V13.0.88"
        /*0030*/ 	.string	"Build cuda_13.0.r13.0/compiler.36424714_0"
        /*0030*/ 	.string	"-arch sm_100 -m 64 "



//--------------------- .note.nv.cuinfo           --------------------------
	.section	.note.nv.cuinfo,"",@"SHT_NOTE"
	.sectionflags	@"SHF_NOTE_NV_CUINFO"
        /*0018*/ 	.short	0x0002
        /*001a*/ 	.short	0x0064
        /*001c*/ 	.short	0x0082
	.zero		2


//--------------------- .nv.info                  --------------------------
	.section	.nv.info,"",@"SHT_CUDA_INFO"
	.align	4


	//----- nvinfo : EIATTR_REGCOUNT
	.align		4
        /*0000*/ 	.byte	0x04, 0x2f
        /*0002*/ 	.short	(.L_1 - .L_0)
	.align		4
.L_0:
        /*0004*/ 	.word	index@(_Z9matrixMulPiS_S_i)
        /*0008*/ 	.word	0x0000001f


	//----- nvinfo : EIATTR_FRAME_SIZE
	.align		4
.L_1:
        /*000c*/ 	.byte	0x04, 0x11
        /*000e*/ 	.short	(.L_3 - .L_2)
	.align		4
.L_2:
        /*0010*/ 	.word	index@(_Z9matrixMulPiS_S_i)
        /*0014*/ 	.word	0x00000000


	//----- nvinfo : EIATTR_MIN_STACK_SIZE
	.align		4
.L_3:
        /*0018*/ 	.byte	0x04, 0x12
        /*001a*/ 	.short	(.L_5 - .L_4)
	.align		4
.L_4:
        /*001c*/ 	.word	index@(_Z9matrixMulPiS_S_i)
        /*0020*/ 	.word	0x00000000
.L_5:


//--------------------- .nv.compat                --------------------------
	.section	.nv.compat,"",@"SHT_CUDA_COMPAT_INFO"
	.align	4
        /*0000*/ 	.byte	0x02, 0x09, 0x00, 0x00, 0x02, 0x02, 0x01, 0x00, 0x02, 0x05, 0x05, 0x00, 0x03, 0x07, 0x01, 0x01
        /*0010*/ 	.byte	0x02, 0x03, 0x00, 0x00, 0x02, 0x06, 0x01, 0x00, 0x04, 0x0b, 0x08, 0x00, 0x09, 0x00, 0x00, 0x00
        /*0020*/ 	.byte	0x00, 0x00, 0x00, 0x00


//--------------------- .nv.info._Z9matrixMulPiS_S_i --------------------------
	.section	.nv.info._Z9matrixMulPiS_S_i,"",@"SHT_CUDA_INFO"
	.sectionflags	@""
	.align	4


	//----- nvinfo : EIATTR_CUDA_API_VERSION
	.align		4
        /*0000*/ 	.byte	0x04, 0x37
        /*0002*/ 	.short	(.L_7 - .L_6)
.L_6:
        /*0004*/ 	.word	0x00000082


	//----- nvinfo : EIATTR_KPARAM_INFO
	.align		4
.L_7:
        /*0008*/ 	.byte	0x04, 0x17
        /*000a*/ 	.short	(.L_9 - .L_8)
.L_8:
        /*000c*/ 	.word	0x00000000
        /*0010*/ 	.short	0x0003
        /*0012*/ 	.short	0x0018
        /*0014*/ 	.byte	0x00, 0xf0, 0x11, 0x00


	//----- nvinfo : EIATTR_KPARAM_INFO
	.align		4
.L_9:
        /*0018*/ 	.byte	0x04, 0x17
        /*001a*/ 	.short	(.L_11 - .L_10)
.L_10:
        /*001c*/ 	.word	0x00000000
        /*0020*/ 	.short	0x0002
        /*0022*/ 	.short	0x0010
        /*0024*/ 	.byte	0x00, 0xf5, 0x21, 0x00


	//----- nvinfo : EIATTR_KPARAM_INFO
	.align		4
.L_11:
        /*0028*/ 	.byte	0x04, 0x17
        /*002a*/ 	.short	(.L_13 - .L_12)
.L_12:
        /*002c*/ 	.word	0x00000000
        /*0030*/ 	.short	0x0001
        /*0032*/ 	.short	0x0008
        /*0034*/ 	.byte	0x00, 0xf5, 0x21, 0x00


	//----- nvinfo : EIATTR_KPARAM_INFO
	.align		4
.L_13:
        /*0038*/ 	.byte	0x04, 0x17
        /*003a*/ 	.short	(.L_15 - .L_14)
.L_14:
        /*003c*/ 	.word	0x00000000
        /*0040*/ 	.short	0x0000
        /*0042*/ 	.short	0x0000
        /*0044*/ 	.byte	0x00, 0xf5, 0x21, 0x00


	//----- nvinfo : EIATTR_SPARSE_MMA_MASK
	.align		4
.L_15:
        /*0048*/ 	.byte	0x03, 0x50
        /*004a*/ 	.short	0x0000


	//----- nvinfo : EIATTR_MAXREG_COUNT
	.align		4
        /*004c*/ 	.byte	0x03, 0x1b
        /*004e*/ 	.short	0x00ff


	//----- nvinfo : EIATTR_NUM_BARRIERS
	.align		4
        /*0050*/ 	.byte	0x02, 0x4c
        /*0052*/ 	.byte	0x01
	.zero		1


	//----- nvinfo : EIATTR_MERCURY_ISA_VERSION
	.align		4
        /*0054*/ 	.byte	0x03, 0x5f
        /*0056*/ 	.short	0x0101


	//----- nvinfo : EIATTR_VRC_CTA_INIT_COUNT
	.align		4
        /*0058*/ 	.byte	0x02, 0x4a
	.zero		1
	.zero		1


	//----- nvinfo : EIATTR_EXIT_INSTR_OFFSETS
	.align		4
        /*005c*/ 	.byte	0x04, 0x1c
        /*005e*/ 	.short	(.L_17 - .L_16)


	//   ....[0]....
.L_16:
        /*0060*/ 	.word	0x000001e0


	//   ....[1]....
        /*0064*/ 	.word	0x000009a0


	//----- nvinfo : EIATTR_CBANK_PARAM_SIZE
	.align		4
.L_17:
        /*0068*/ 	.byte	0x03, 0x19
        /*006a*/ 	.short	0x001c


	//----- nvinfo : EIATTR_PARAM_CBANK
	.align		4
        /*006c*/ 	.byte	0x04, 0x0a
        /*006e*/ 	.short	(.L_19 - .L_18)
	.align		4
.L_18:
        /*0070*/ 	.word	index@(.nv.constant0._Z9matrixMulPiS_S_i)
        /*0074*/ 	.short	0x0380
        /*0076*/ 	.short	0x001c


	//----- nvinfo : EIATTR_SW_WAR
	.align		4
.L_19:
        /*0078*/ 	.byte	0x04, 0x36
        /*007a*/ 	.short	(.L_21 - .L_20)
.L_20:
        /*007c*/ 	.word	0x00000008
.L_21:


//--------------------- .nv.callgraph             --------------------------
	.section	.nv.callgraph,"",@"SHT_CUDA_CALLGRAPH"
	.align	4
	.sectionentsize	8
	.align		4
        /*0000*/ 	.word	0x00000000
	.align		4
        /*0004*/ 	.word	0xffffffff
	.align		4
        /*0008*/ 	.word	0x00000000
	.align		4
        /*000c*/ 	.word	0xfffffffe
	.align		4
        /*0010*/ 	.word	0x00000000
	.align		4
        /*0014*/ 	.word	0xfffffffd
	.align		4
        /*0018*/ 	.word	0x00000000
	.align		4
        /*001c*/ 	.word	0xfffffffc


//--------------------- .text._Z9matrixMulPiS_S_i --------------------------
	.section	.text._Z9matrixMulPiS_S_i,"ax",@progbits
	.align	128
        .global         _Z9matrixMulPiS_S_i
        .type           _Z9matrixMulPiS_S_i,@function
        .size           _Z9matrixMulPiS_S_i,(.L_x_5 - _Z9matrixMulPiS_S_i)
        .other          _Z9matrixMulPiS_S_i,@"STO_CUDA_ENTRY STV_DEFAULT"
_Z9matrixMulPiS_S_i:
.text._Z9matrixMulPiS_S_i:
[----:B------:R-:W-:Y:S08]  /*0000*/  LDC R1, c[0x0][0x37c] ;  /* 0x0000df00ff017b82 */ /* 0x000ff00000000800 */
[----:B------:R-:W0:Y:S08]  /*0010*/  LDC R18, c[0x0][0x360] ;  /* 0x0000d800ff127b82 */ /* 0x000e300000000800 */
[----:B------:R-:W1:Y:S01]  /*0020*/  LDC R4, c[0x0][0x398] ;  /* 0x0000e600ff047b82 */ /* 0x000e620000000800 */
[----:B0-----:R-:W-:-:S02]  /*0030*/  IABS R7, R18 ;  /* 0x0000001200077213 */ /* 0x001fc40000000000 */
[----:B------:R-:W-:Y:S02]  /*0040*/  IABS R8, R18 ;  /* 0x0000001200087213 */ /* 0x000fe40000000000 */
[----:B------:R-:W0:Y:S02]  /*0050*/  I2F.RP R0, R7 ;  /* 0x0000000700007306 */ /* 0x000e240000209400 */
[----:B------:R-:W-:Y:S02]  /*0060*/  IADD3 R8, PT, PT, RZ, -R8, RZ ;  /* 0x80000008ff087210 */ /* 0x000fe40007ffe0ff */
[----:B-1----:R-:W-:-:S04]  /*0070*/  IADD3 R5, PT, PT, R18, -0x1, R4 ;  /* 0xffffffff12057810 */ /* 0x002fc80007ffe004 */
[----:B0-----:R-:W0:Y:S02]  /*0080*/  MUFU.RCP R0, R0 ;  /* 0x0000000000007308 */ /* 0x001e240000001000 */
[----:B0-----:R-:W-:Y:S01]  /*0090*/  VIADD R2, R0, 0xffffffe ;  /* 0x0ffffffe00027836 */ /* 0x001fe20000000000 */
[----:B------:R-:W-:Y:S02]  /*00a0*/  IABS R0, R5 ;  /* 0x0000000500007213 */ /* 0x000fe40000000000 */
[----:B------:R-:W-:-:S03]  /*00b0*/  LOP3.LUT R5, R5, R18, RZ, 0x3c, !PT ;  /* 0x0000001205057212 */ /* 0x000fc600078e3cff */
[----:B------:R0:W1:Y:S01]  /*00c0*/  F2I.FTZ.U32.TRUNC.NTZ R3, R2 ;  /* 0x0000000200037305 */ /* 0x000062000021f000 */
[----:B------:R-:W-:Y:S01]  /*00d0*/  ISETP.GE.AND P2, PT, R5, RZ, PT ;  /* 0x000000ff0500720c */ /* 0x000fe20003f46270 */
[----:B0-----:R-:W-:Y:S02]  /*00e0*/  IMAD.MOV.U32 R2, RZ, RZ, RZ ;  /* 0x000000ffff027224 */ /* 0x001fe400078e00ff */
[----:B-1----:R-:W-:-:S04]  /*00f0*/  IMAD.MOV R6, RZ, RZ, -R3 ;  /* 0x000000ffff067224 */ /* 0x002fc800078e0a03 */
[----:B------:R-:W-:-:S04]  /*0100*/  IMAD R9, R6, R7, RZ ;  /* 0x0000000706097224 */ /* 0x000fc800078e02ff */
[----:B------:R-:W-:-:S04]  /*0110*/  IMAD.HI.U32 R3, R3, R9, R2 ;  /* 0x0000000903037227 */ /* 0x000fc800078e0002 */
[----:B------:R-:W-:Y:S02]  /*0120*/  IMAD.MOV.U32 R2, RZ, RZ, R8 ;  /* 0x000000ffff027224 */ /* 0x000fe400078e0008 */
[----:B------:R-:W-:-:S04]  /*0130*/  IMAD.HI.U32 R17, R3, R0, RZ ;  /* 0x0000000003117227 */ /* 0x000fc800078e00ff */
[----:B------:R-:W-:-:S05]  /*0140*/  IMAD R0, R17, R2, R0 ;  /* 0x0000000211007224 */ /* 0x000fca00078e0200 */
[----:B------:R-:W-:-:S13]  /*0150*/  ISETP.GT.U32.AND P1, PT, R7, R0, PT ;  /* 0x000000000700720c */ /* 0x000fda0003f24070 */
[-C--:B------:R-:W-:Y:S01]  /*0160*/  @!P1 IADD3 R0, PT, PT, R0, -R7.reuse, RZ ;  /* 0x8000000700009210 */ /* 0x080fe20007ffe0ff */
[----:B------:R-:W-:Y:S01]  /*0170*/  @!P1 VIADD R17, R17, 0x1 ;  /* 0x0000000111119836 */ /* 0x000fe20000000000 */
[----:B------:R-:W-:Y:S02]  /*0180*/  ISETP.NE.AND P1, PT, R18, RZ, PT ;  /* 0x000000ff1200720c */ /* 0x000fe40003f25270 */
[----:B------:R-:W-:-:S13]  /*0190*/  ISETP.GE.U32.AND P0, PT, R0, R7, PT ;  /* 0x000000070000720c */ /* 0x000fda0003f06070 */
[----:B------:R-:W-:-:S05]  /*01a0*/  @P0 VIADD R17, R17, 0x1 ;  /* 0x0000000111110836 */ /* 0x000fca0000000000 */
[----:B------:R-:W-:Y:S02]  /*01b0*/  @!P2 IADD3 R17, PT, PT, -R17, RZ, RZ ;  /* 0x000000ff1111a210 */ /* 0x000fe40007ffe1ff */
[----:B------:R-:W-:-:S04]  /*01c0*/  @!P1 LOP3.LUT R17, RZ, R18, RZ, 0x33, !PT ;  /* 0x00000012ff119212 */ /* 0x000fc800078e33ff */
[----:B------:R-:W-:-:S13]  /*01d0*/  ISETP.GE.AND P0, PT, R17, 0x1, PT ;  /* 0x000000011100780c */ /* 0x000fda0003f06270 */
[----:B------:R-:W-:Y:S05]  /*01e0*/  @!P0 EXIT ;  /* 0x000000000000894d */ /* 0x000fea0003800000 */
[----:B------:R-:W0:Y:S01]  /*01f0*/  S2R R15, SR_TID.X ;  /* 0x00000000000f7919 */ /* 0x000e220000002100 */
[----:B------:R-:W0:Y:S01]  /*0200*/  S2UR UR5, SR_CTAID.X ;  /* 0x00000000000579c3 */ /* 0x000e220000002500 */
[----:B------:R-:W1:Y:S01]  /*0210*/  LDCU UR7, c[0x0][0x364] ;  /* 0x00006c80ff0777ac */ /* 0x000e620008000800 */
[----:B------:R-:W-:Y:S01]  /*0220*/  HFMA2 R9, -RZ, RZ, 0, 0 ;  /* 0x00000000ff097431 */ /* 0x000fe200000001ff */
[----:B------:R-:W2:Y:S01]  /*0230*/  S2R R16, SR_TID.Y ;  /* 0x0000000000107919 */ /* 0x000ea20000002200 */
[C---:B------:R-:W-:Y:S01]  /*0240*/  LOP3.LUT R22, R18.reuse, 0x3, RZ, 0xc0, !PT ;  /* 0x0000000312167812 */ /* 0x040fe200078ec0ff */
[----:B------:R-:W-:Y:S01]  /*0250*/  UMOV UR4, 0x400 ;  /* 0x0000040000047882 */ /* 0x000fe20000000000 */
[C---:B------:R-:W-:Y:S01]  /*0260*/  LOP3.LUT R11, R18.reuse, 0x7fc, RZ, 0xc0, !PT ;  /* 0x000007fc120b7812 */ /* 0x040fe200078ec0ff */
[----:B------:R-:W1:Y:S01]  /*0270*/  S2R R13, SR_CTAID.Y ;  /* 0x00000000000d7919 */ /* 0x000e620000002600 */
[----:B------:R-:W3:Y:S01]  /*0280*/  S2UR UR6, SR_CgaCtaId ;  /* 0x00000000000679c3 */ /* 0x000ee20000008800 */
[----:B------:R-:W-:Y:S01]  /*0290*/  IMAD.MOV.U32 R10, RZ, RZ, RZ ;  /* 0x000000ffff0a7224 */ /* 0x000fe200078e00ff */
[----:B------:R-:W4:Y:S06]  /*02a0*/  LDCU.64 UR8, c[0x0][0x358] ;  /* 0x00006b00ff0877ac */ /* 0x000f2c0008000a00 */
[----:B------:R-:W5:Y:S01]  /*02b0*/  LDC.64 R2, c[0x0][0x390] ;  /* 0x0000e400ff027b82 */ /* 0x000f620000000a00 */
[----:B0-----:R-:W-:Y:S01]  /*02c0*/  IMAD R14, R18, UR5, R15 ;  /* 0x00000005120e7c24 */ /* 0x001fe2000f8e020f */
[----:B------:R-:W-:-:S02]  /*02d0*/  UIADD3 UR5, UPT, UPT, UR4, 0x400, URZ ;  /* 0x0000040004057890 */ /* 0x000fc4000fffe0ff */
[----:B---3--:R-:W-:Y:S01]  /*02e0*/  ULEA UR4, UR6, UR4, 0x18 ;  /* 0x0000000406047291 */ /* 0x008fe2000f8ec0ff */
[----:B--2---:R-:W-:Y:S01]  /*02f0*/  IMAD R12, R18, R16, RZ ;  /* 0x00000010120c7224 */ /* 0x004fe200078e02ff */
[----:B------:R-:W-:Y:S01]  /*0300*/  ULEA UR5, UR6, UR5, 0x18 ;  /* 0x0000000506057291 */ /* 0x000fe2000f8ec0ff */
[----:B-1----:R-:W-:Y:S02]  /*0310*/  IMAD R13, R13, UR7, R16 ;  /* 0x000000070d0d7c24 */ /* 0x002fe4000f8e0210 */
[--C-:B------:R-:W-:Y:S02]  /*0320*/  IMAD.IADD R0, R12, 0x1, R15.reuse ;  /* 0x000000010c007824 */ /* 0x100fe400078e020f */
[CC--:B------:R-:W-:Y:S02]  /*0330*/  IMAD R5, R13.reuse, R4.reuse, R14 ;  /* 0x000000040d057224 */ /* 0x0c0fe400078e020e */
[----:B------:R-:W-:Y:S01]  /*0340*/  IMAD R13, R13, R4, R15 ;  /* 0x000000040d0d7224 */ /* 0x000fe200078e020f */
[C---:B------:R-:W-:Y:S01]  /*0350*/  LEA R8, R0.reuse, UR4, 0x2 ;  /* 0x0000000400087c11 */ /* 0x040fe2000f8e10ff */
[----:B-----5:R-:W-:Y:S01]  /*0360*/  IMAD.WIDE R2, R5, 0x4, R2 ;  /* 0x0000000405027825 */ /* 0x020fe200078e0202 */
[----:B----4-:R-:W-:-:S07]  /*0370*/  LEA R0, R0, UR5, 0x2 ;  /* 0x0000000500007c11 */ /* 0x010fce000f8e10ff */
.L_x_3:
[----:B0-----:R-:W0:Y:S01]  /*0380*/  LDC R19, c[0x0][0x398] ;  /* 0x0000e600ff137b82 */ /* 0x001e220000000800 */
[----:B------:R-:W-:-:S04]  /*0390*/  IMAD R20, R18, R10, RZ ;  /* 0x0000000a12147224 */ /* 0x000fc800078e02ff */
[----:B------:R-:W-:Y:S02]  /*03a0*/  IMAD.IADD R23, R20, 0x1, R16 ;  /* 0x0000000114177824 */ /* 0x000fe400078e0210 */
[----:B------:R-:W-:Y:S01]  /*03b0*/  IMAD.IADD R21, R13, 0x1, R20 ;  /* 0x000000010d157824 */ /* 0x000fe200078e0214 */
[----:B-1----:R-:W1:Y:S08]  /*03c0*/  LDC.64 R6, c[0x0][0x380] ;  /* 0x0000e000ff067b82 */ /* 0x002e700000000a00 */
[----:B------:R-:W2:Y:S01]  /*03d0*/  LDC.64 R4, c[0x0][0x388] ;  /* 0x0000e200ff047b82 */ /* 0x000ea20000000a00 */
[----:B0-----:R-:W-:-:S02]  /*03e0*/  IMAD R23, R23, R19, R14 ;  /* 0x0000001317177224 */ /* 0x001fc400078e020e */
[----:B-1----:R-:W-:-:S06]  /*03f0*/  IMAD.WIDE R6, R21, 0x4, R6 ;  /* 0x0000000415067825 */ /* 0x002fcc00078e0206 */
[----:B------:R-:W3:Y:S01]  /*0400*/  LDG.E R7, desc[UR8][R6.64] ;  /* 0x0000000806077981 */ /* 0x000ee2000c1e1900 */
[----:B--2---:R-:W-:-:S06]  /*0410*/  IMAD.WIDE R4, R23, 0x4, R4 ;  /* 0x0000000417047825 */ /* 0x004fcc00078e0204 */
[----:B------:R-:W2:Y:S01]  /*0420*/  LDG.E R5, desc[UR8][R4.64] ;  /* 0x0000000804057981 */ /* 0x000ea2000c1e1900 */
[----:B------:R-:W-:Y:S02]  /*0430*/  ISETP.GE.U32.AND P1, PT, R18, 0x4, PT ;  /* 0x000000041200780c */ /* 0x000fe40003f26070 */
[----:B------:R-:W-:Y:S01]  /*0440*/  IADD3 R10, PT, PT, R10, 0x1, RZ ;  /* 0x000000010a0a7810 */ /* 0x000fe20007ffe0ff */
[----:B------:R-:W-:-:S03]  /*0450*/  IMAD.MOV.U32 R21, RZ, RZ, RZ ;  /* 0x000000ffff157224 */ /* 0x000fc600078e00ff */
[----:B------:R-:W-:Y:S01]  /*0460*/  ISETP.NE.AND P0, PT, R10, R17, PT ;  /* 0x000000110a00720c */ /* 0x000fe20003f05270 */
[----:B---3--:R0:W-:Y:S04]  /*0470*/  STS [R8], R7 ;  /* 0x0000000708007388 */ /* 0x0081e80000000800 */
[----:B--2---:R0:W-:Y:S01]  /*0480*/  STS [R0], R5 ;  /* 0x0000000500007388 */ /* 0x0041e20000000800 */
[----:B------:R-:W-:Y:S06]  /*0490*/  BAR.SYNC.DEFER_BLOCKING 0x0 ;  /* 0x0000000000007b1d */ /* 0x000fec0000010000 */
[----:B------:R-:W-:Y:S05]  /*04a0*/  @!P1 BRA `(.L_x_0) ;  /* 0x0000000000ac9947 */ /* 0x000fea0003800000 */
[----:B------:R-:W1:Y:S01]  /*04b0*/  LDC R19, c[0x0][0x398] ;  /* 0x0000e600ff137b82 */ /* 0x000e620000000800 */
[----:B0-----:R-:W-:-:S07]  /*04c0*/  IMAD.MOV.U32 R5, RZ, RZ, RZ ;  /* 0x000000ffff057224 */ /* 0x001fce00078e00ff */
.L_x_1:
[----:B------:R-:W-:Y:S01]  /*04d0*/  IADD3 R28, PT, PT, R20, R5, RZ ;  /* 0x00000005141c7210 */ /* 0x000fe20007ffe0ff */
[----:B------:R-:W-:-:S03]  /*04e0*/  IMAD.IADD R4, R12, 0x1, R5 ;  /* 0x000000010c047824 */ /* 0x000fc600078e0205 */
[CC--:B-1----:R-:W-:Y:S01]  /*04f0*/  ISETP.GE.AND P3, PT, R28.reuse, R19.reuse, PT ;  /* 0x000000131c00720c */ /* 0x0c2fe20003f66270 */
[----:B------:R-:W-:Y:S01]  /*0500*/  VIADD R24, R28, 0x1 ;  /* 0x000000011c187836 */ /* 0x000fe20000000000 */
[----:B------:R-:W-:Y:S02]  /*0510*/  LEA R4, R4, UR4, 0x2 ;  /* 0x0000000404047c11 */ /* 0x000fe4000f8e10ff */
[----:B------:R-:W-:Y:S02]  /*0520*/  IADD3 R26, PT, PT, R28, 0x2, RZ ;  /* 0x000000021c1a7810 */ /* 0x000fe40007ffe0ff */
[-C--:B------:R-:W-:Y:S01]  /*0530*/  ISETP.GE.AND P4, PT, R24, R19.reuse, PT ;  /* 0x000000131800720c */ /* 0x080fe20003f86270 */
[----:B------:R-:W-:Y:S01]  /*0540*/  VIADD R24, R28, 0x3 ;  /* 0x000000031c187836 */ /* 0x000fe20000000000 */
[----:B------:R-:W-:-:S04]  /*0550*/  ISETP.GE.AND P2, PT, R26, R19, PT ;  /* 0x000000131a00720c */ /* 0x000fc80003f46270 */
[----:B------:R-:W-:Y:S01]  /*0560*/  ISETP.GE.AND P1, PT, R24, R19, PT ;  /* 0x000000131800720c */ /* 0x000fe20003f26270 */
[----:B------:R-:W-:-:S05]  /*0570*/  @!P3 IMAD R6, R18, R5, R15 ;  /* 0x000000051206b224 */ /* 0x000fca00078e020f */
[----:B------:R-:W-:Y:S01]  /*0580*/  @!P3 LEA R7, R6, UR5, 0x2 ;  /* 0x000000050607bc11 */ /* 0x000fe2000f8e10ff */
[----:B------:R-:W-:Y:S01]  /*0590*/  @!P4 IMAD R24, R18, R5, R18 ;  /* 0x000000051218c224 */ /* 0x000fe200078e0212 */
[----:B------:R-:W-:Y:S01]  /*05a0*/  @!P3 LDS R6, [R4] ;  /* 0x000000000406b984 */ /* 0x000fe20000000800 */
[----:B------:R-:W-:Y:S02]  /*05b0*/  @!P2 IADD3 R21, PT, PT, R5, 0x2, RZ ;  /* 0x000000020515a810 */ /* 0x000fe40007ffe0ff */
[--C-:B------:R-:W-:Y:S01]  /*05c0*/  @!P4 IMAD.IADD R24, R24, 0x1, R15.reuse ;  /* 0x000000011818c824 */ /* 0x100fe200078e020f */
[----:B------:R-:W0:Y:S02]  /*05d0*/  @!P3 LDS R7, [R7] ;  /* 0x000000000707b984 */ /* 0x000e240000000800 */
[----:B------:R-:W-:Y:S02]  /*05e0*/  @!P2 IMAD R21, R21, R18, R15 ;  /* 0x000000121515a224 */ /* 0x000fe400078e020f */
[----:B------:R-:W-:Y:S01]  /*05f0*/  @!P4 LEA R24, R24, UR5, 0x2 ;  /* 0x000000051818cc11 */ /* 0x000fe2000f8e10ff */
[----:B------:R-:W-:Y:S02]  /*0600*/  BAR.SYNC.DEFER_BLOCKING 0x0 ;  /* 0x0000000000007b1d */ /* 0x000fe40000010000 */
[----:B------:R-:W-:-:S04]  /*0610*/  @!P2 LEA R21, R21, UR5, 0x2 ;  /* 0x000000051515ac11 */ /* 0x000fc8000f8e10ff */
[----:B------:R-:W-:Y:S01]  /*0620*/  @!P4 LDS R24, [R24] ;  /* 0x000000001818c984 */ /* 0x000fe20000000800 */
[----:B0-----:R-:W-:Y:S01]  /*0630*/  @!P3 IMAD R9, R6, R7, R9 ;  /* 0x000000070609b224 */ /* 0x001fe200078e0209 */
[C---:B------:R-:W-:Y:S01]  /*0640*/  @!P1 IADD3 R6, PT, PT, R5.reuse, 0x3, RZ ;  /* 0x0000000305069810 */ /* 0x040fe20007ffe0ff */
[----:B------:R-:W-:-:S04]  /*0650*/  VIADD R5, R5, 0x4 ;  /* 0x0000000405057836 */ /* 0x000fc80000000000 */
[----:B------:R-:W-:Y:S01]  /*0660*/  @!P1 IMAD R7, R6, R18, R15 ;  /* 0x0000001206079224 */ /* 0x000fe200078e020f */
[----:B------:R-:W-:Y:S01]  /*0670*/  ISETP.NE.AND P3, PT, R5, R11, PT ;  /* 0x0000000b0500720c */ /* 0x000fe20003f65270 */
[----:B------:R-:W0:Y:S03]  /*0680*/  @!P4 LDS R6, [R4+0x4] ;  /* 0x000004000406c984 */ /* 0x000e260000000800 */
[----:B------:R-:W-:Y:S01]  /*0690*/  @!P1 LEA R7, R7, UR5, 0x2 ;  /* 0x0000000507079c11 */ /* 0x000fe2000f8e10ff */
[----:B------:R-:W-:Y:S06]  /*06a0*/  BAR.SYNC.DEFER_BLOCKING 0x0 ;  /* 0x0000000000007b1d */ /* 0x000fec0000010000 */
[----:B------:R-:W-:Y:S04]  /*06b0*/  @!P2 LDS R21, [R21] ;  /* 0x000000001515a984 */ /* 0x000fe80000000800 */
[----:B------:R-:W1:Y:S01]  /*06c0*/  @!P2 LDS R26, [R4+0x8] ;  /* 0x00000800041aa984 */ /* 0x000e620000000800 */
[----:B------:R-:W-:Y:S01]  /*06d0*/  BAR.SYNC.DEFER_BLOCKING 0x0 ;  /* 0x0000000000007b1d */ /* 0x000fe20000010000 */
[----:B0-----:R-:W-:-:S05]  /*06e0*/  @!P4 IMAD R9, R6, R24, R9 ;  /* 0x000000180609c224 */ /* 0x001fca00078e0209 */
[----:B------:R-:W-:Y:S04]  /*06f0*/  @!P1 LDS R28, [R4+0xc] ;  /* 0x00000c00041c9984 */ /* 0x000fe80000000800 */
[----:B------:R-:W0:Y:S01]  /*0700*/  @!P1 LDS R7, [R7] ;  /* 0x0000000007079984 */ /* 0x000e220000000800 */
[----:B-1----:R-:W-:-:S04]  /*0710*/  @!P2 IMAD R9, R26, R21, R9 ;  /* 0x000000151a09a224 */ /* 0x002fc800078e0209 */
[----:B0-----:R-:W-:Y:S01]  /*0720*/  @!P1 IMAD R9, R28, R7, R9 ;  /* 0x000000071c099224 */ /* 0x001fe200078e0209 */
[----:B------:R-:W-:Y:S06]  /*0730*/  BAR.SYNC.DEFER_BLOCKING 0x0 ;  /* 0x0000000000007b1d */ /* 0x000fec0000010000 */
[----:B------:R-:W-:Y:S05]  /*0740*/  @P3 BRA `(.L_x_1) ;  /* 0xfffffffc00603947 */ /* 0x000fea000383ffff */
[----:B------:R-:W-:-:S07]  /*0750*/  MOV R21, R11 ;  /* 0x0000000b00157202 */ /* 0x000fce0000000f00 */
.L_x_0:
[----:B------:R-:W-:-:S13]  /*0760*/  ISETP.NE.AND P1, PT, R22, RZ, PT ;  /* 0x000000ff1600720c */ /* 0x000fda0003f25270 */
[----:B------:R-:W-:Y:S05]  /*0770*/  @!P1 BRA `(.L_x_2) ;  /* 0x0000000000809947 */ /* 0x000fea0003800000 */
[----:B------:R-:W-:Y:S01]  /*0780*/  IMAD.IADD R20, R20, 0x1, R21 ;  /* 0x0000000114147824 */ /* 0x000fe200078e0215 */
[----:B------:R-:W-:Y:S02]  /*0790*/  IADD3 R4, PT, PT, R12, R21, RZ ;  /* 0x000000150c047210 */ /* 0x000fe40007ffe0ff */
[----:B------:R-:W-:Y:S02]  /*07a0*/  ISETP.NE.AND P2, PT, R22, 0x1, PT ;  /* 0x000000011600780c */ /* 0x000fe40003f45270 */
[----:B------:R-:W-:Y:S02]  /*07b0*/  ISETP.GE.AND P1, PT, R20, R19, PT ;  /* 0x000000131400720c */ /* 0x000fe40003f26270 */
[----:B------:R-:W-:-:S11]  /*07c0*/  LEA R4, R4, UR4, 0x2 ;  /* 0x0000000404047c11 */ /* 0x000fd6000f8e10ff */
[----:B0-----:R-:W-:Y:S01]  /*07d0*/  @!P1 IMAD R5, R18, R21, R15 ;  /* 0x0000001512059224 */ /* 0x001fe200078e020f */
[----:B------:R-:W-:Y:S04]  /*07e0*/  @!P1 LDS R6, [R4] ;  /* 0x0000000004069984 */ /* 0x000fe80000000800 */
[----:B------:R-:W-:-:S06]  /*07f0*/  @!P1 LEA R5, R5, UR5, 0x2 ;  /* 0x0000000505059c11 */ /* 0x000fcc000f8e10ff */
[----:B------:R-:W0:Y:S02]  /*0800*/  @!P1 LDS R5, [R5] ;  /* 0x0000000005059984 */ /* 0x000e240000000800 */
[----:B0-----:R-:W-:Y:S01]  /*0810*/  @!P1 IMAD R9, R6, R5, R9 ;  /* 0x0000000506099224 */ /* 0x001fe200078e0209 */
[----:B------:R-:W-:Y:S06]  /*0820*/  BAR.SYNC.DEFER_BLOCKING 0x0 ;  /* 0x0000000000007b1d */ /* 0x000fec0000010000 */
[----:B------:R-:W-:Y:S05]  /*0830*/  @!P2 BRA `(.L_x_2) ;  /* 0x000000000050a947 */ /* 0x000fea0003800000 */
[----:B------:R-:W-:Y:S01]  /*0840*/  VIADD R6, R20, 0x1 ;  /* 0x0000000114067836 */ /* 0x000fe20000000000 */
[----:B------:R-:W-:-:S04]  /*0850*/  ISETP.NE.AND P2, PT, R22, 0x2, PT ;  /* 0x000000021600780c */ /* 0x000fc80003f45270 */
[----:B------:R-:W-:-:S13]  /*0860*/  ISETP.GE.AND P1, PT, R6, R19, PT ;  /* 0x000000130600720c */ /* 0x000fda0003f26270 */
[----:B------:R-:W-:-:S05]  /*0870*/  @!P1 IMAD R6, R18, R21, R18 ;  /* 0x0000001512069224 */ /* 0x000fca00078e0212 */
[----:B------:R-:W-:-:S04]  /*0880*/  @!P1 IADD3 R6, PT, PT, R6, R15, RZ ;  /* 0x0000000f06069210 */ /* 0x000fc80007ffe0ff */
[----:B------:R-:W-:Y:S02]  /*0890*/  @!P1 LEA R5, R6, UR5, 0x2 ;  /* 0x0000000506059c11 */ /* 0x000fe4000f8e10ff */
[----:B------:R-:W-:Y:S04]  /*08a0*/  @!P1 LDS R6, [R4+0x4] ;  /* 0x0000040004069984 */ /* 0x000fe80000000800 */
[----:B------:R-:W0:Y:S02]  /*08b0*/  @!P1 LDS R5, [R5] ;  /* 0x0000000005059984 */ /* 0x000e240000000800 */
[----:B0-----:R-:W-:Y:S01]  /*08c0*/  @!P1 IMAD R9, R6, R5, R9 ;  /* 0x0000000506099224 */ /* 0x001fe200078e0209 */
[----:B------:R-:W-:Y:S06]  /*08d0*/  BAR.SYNC.DEFER_BLOCKING 0x0 ;  /* 0x0000000000007b1d */ /* 0x000fec0000010000 */
[----:B------:R-:W-:Y:S05]  /*08e0*/  @!P2 BRA `(.L_x_2) ;  /* 0x000000000024a947 */ /* 0x000fea0003800000 */
[----:B------:R-:W-:-:S05]  /*08f0*/  VIADD R20, R20, 0x2 ;  /* 0x0000000214147836 */ /* 0x000fca0000000000 */
[----:B------:R-:W-:-:S13]  /*0900*/  ISETP.GE.AND P1, PT, R20, R19, PT ;  /* 0x000000131400720c */ /* 0x000fda0003f26270 */
[----:B------:R-:W-:Y:S01]  /*0910*/  @!P1 IADD3 R5, PT, PT, R21, 0x2, RZ ;  /* 0x0000000215059810 */ /* 0x000fe20007ffe0ff */
[----:B------:R-:W-:Y:S04]  /*0920*/  @!P1 LDS R4, [R4+0x8] ;  /* 0x0000080004049984 */ /* 0x000fe80000000800 */
[----:B------:R-:W-:-:S05]  /*0930*/  @!P1 IMAD R5, R5, R18, R15 ;  /* 0x0000001205059224 */ /* 0x000fca00078e020f */
[----:B------:R-:W-:-:S06]  /*0940*/  @!P1 LEA R5, R5, UR5, 0x2 ;  /* 0x0000000505059c11 */ /* 0x000fcc000f8e10ff */
[----:B------:R-:W0:Y:S02]  /*0950*/  @!P1 LDS R5, [R5] ;  /* 0x0000000005059984 */ /* 0x000e240000000800 */
[----:B0-----:R-:W-:Y:S01]  /*0960*/  @!P1 IMAD R9, R4, R5, R9 ;  /* 0x0000000504099224 */ /* 0x001fe200078e0209 */
[----:B------:R-:W-:Y:S06]  /*0970*/  BAR.SYNC.DEFER_BLOCKING 0x0 ;  /* 0x0000000000007b1d */ /* 0x000fec0000010000 */
.L_x_2:
[----:B------:R1:W-:Y:S01]  /*0980*/  STG.E desc[UR8][R2.64], R9 ;  /* 0x0000000902007986 */ /* 0x0003e2000c101908 */
[----:B------:R-:W-:Y:S05]  /*0990*/  @P0 BRA `(.L_x_3) ;  /* 0xfffffff800780947 */ /* 0x000fea000383ffff */
[----:B------:R-:W-:Y:S05]  /*09a0*/  EXIT ;  /* 0x000000000000794d */ /* 0x000fea0003800000 */
.L_x_4:
[----:B------:R-:W-:-:S00]  /*09b0*/  BRA `(.L_x_4) ;  /* 0xfffffffc00fc7947 */ /* 0x000fc0000383ffff */
[----:B------:R-:W-:-:S00]  /*09c0*/  NOP ;  /* 0x0000000000007918 */ /* 0x000fc00000000000 */
        /* <DEDUP_REMOVED lines=11> */
.L_x_5:


//--------------------- .nv.shared._Z9matrixMulPiS_S_i --------------------------
	.section	.nv.shared._Z9matrixMulPiS_S_i,"aw",@nobits
	.sectionflags	@""
	.align	4
.nv.shared._Z9matrixMulPiS_S_i:
	.zero		3072


//--------------------- .nv.shared.reserved.0     --------------------------
	.section	.nv.shared.reserved.0,"aw",@nobits
	.weak		__nv_reservedSMEM_offset_0_alias
	.size		__nv_reservedSMEM_offset_0_alias, 0, 64
	.other		__nv_reservedSMEM_offset_0_alias,@"STO_CUDA_RESERVED_SHARED STV_DEFAULT"
__nv_reservedSMEM_offset_0_alias:
	.zero		0
	.zero		64


//--------------------- .nv.constant0._Z9matrixMulPiS_S_i --------------------------
	.section	.nv.constant0._Z9matrixMulPiS_S_i,"a",@progbits
	.sectionflags	@""
	.align	4
.nv.constant0._Z9matrixMulPiS_S_i:
	.zero		924


//--------------------- SYMBOLS --------------------------

	.type		.nv.reservedSmem.offset0,@object
	.size		.nv.reservedSmem.offset0,0x4
	.type		.nv.reservedSmem.cap,@object
	.size		.nv.reservedSmem.cap,0x4
